//
// Generated by NVIDIA NVVM Compiler
//
// Compiler Build ID: CL-36424714
// Cuda compilation tools, release 13.0, V13.0.88
// Based on NVVM 20.0.0
//

.version 9.0
.target sm_100
.address_size 64

	// .globl	_Z7sum_512PKfjPf
// _ZZ7sum_512PKfjPfE1s has been demoted

.visible .entry _Z7sum_512PKfjPf(
	.param .u64 .ptr .align 1 _Z7sum_512PKfjPf_param_0,
	.param .u32 _Z7sum_512PKfjPf_param_1,
	.param .u64 .ptr .align 1 _Z7sum_512PKfjPf_param_2
)
{
	.reg .pred 	%p<11>;
	.reg .b32 	%r<10>;
	.reg .b32 	%f<30>;
	.reg .b64 	%rd<9>;
	// demoted variable
	.shared .align 4 .b8 _ZZ7sum_512PKfjPfE1s[2048];
	ld.param.u64 	%rd1, [_Z7sum_512PKfjPf_param_0];
	ld.param.u32 	%r5, [_Z7sum_512PKfjPf_param_1];
	ld.param.u64 	%rd2, [_Z7sum_512PKfjPf_param_2];
	mov.u32 	%r1, %tid.x;
	mov.u32 	%r2, %ctaid.x;
	shl.b32 	%r6, %r1, 2;
	mov.u32 	%r7, _ZZ7sum_512PKfjPfE1s;
	add.s32 	%r3, %r7, %r6;
	mov.b32 	%r8, 0;
	st.shared.u32 	[%r3], %r8;
	shl.b32 	%r9, %r2, 9;
	add.s32 	%r4, %r9, %r1;
	setp.ge.u32 	%p1, %r4, %r5;
	@%p1 bra 	$L__BB0_2;
	cvta.to.global.u64 	%rd3, %rd1;
	mul.wide.u32 	%rd4, %r4, 4;
	add.s64 	%rd5, %rd3, %rd4;
	ld.global.f32 	%f1, [%rd5];
	st.shared.f32 	[%r3], %f1;
$L__BB0_2:
	bar.sync 	0;
	setp.gt.u32 	%p2, %r1, 255;
	@%p2 bra 	$L__BB0_4;
	ld.shared.f32 	%f2, [%r3+1024];
	ld.shared.f32 	%f3, [%r3];
	add.f32 	%f4, %f2, %f3;
	st.shared.f32 	[%r3], %f4;
$L__BB0_4:
	bar.sync 	0;
	setp.gt.u32 	%p3, %r1, 127;
	@%p3 bra 	$L__BB0_6;
	ld.shared.f32 	%f5, [%r3+512];
	ld.shared.f32 	%f6, [%r3];
	add.f32 	%f7, %f5, %f6;
	st.shared.f32 	[%r3], %f7;
$L__BB0_6:
	bar.sync 	0;
	setp.gt.u32 	%p4, %r1, 63;
	@%p4 bra 	$L__BB0_8;
	ld.shared.f32 	%f8, [%r3+256];
	ld.shared.f32 	%f9, [%r3];
	add.f32 	%f10, %f8, %f9;
	st.shared.f32 	[%r3], %f10;
$L__BB0_8:
	bar.sync 	0;
	setp.gt.u32 	%p5, %r1, 31;
	@%p5 bra 	$L__BB0_10;
	ld.shared.f32 	%f11, [%r3+128];
	ld.shared.f32 	%f12, [%r3];
	add.f32 	%f13, %f11, %f12;
	st.shared.f32 	[%r3], %f13;
$L__BB0_10:
	bar.sync 	0;
	setp.gt.u32 	%p6, %r1, 15;
	@%p6 bra 	$L__BB0_12;
	ld.shared.f32 	%f14, [%r3+64];
	ld.shared.f32 	%f15, [%r3];
	add.f32 	%f16, %f14, %f15;
	st.shared.f32 	[%r3], %f16;
$L__BB0_12:
	bar.sync 	0;
	setp.gt.u32 	%p7, %r1, 7;
	@%p7 bra 	$L__BB0_14;
	ld.shared.f32 	%f17, [%r3+32];
	ld.shared.f32 	%f18, [%r3];
	add.f32 	%f19, %f17, %f18;
	st.shared.f32 	[%r3], %f19;
$L__BB0_14:
	bar.sync 	0;
	setp.gt.u32 	%p8, %r1, 3;
	@%p8 bra 	$L__BB0_16;
	ld.shared.f32 	%f20, [%r3+16];
	ld.shared.f32 	%f21, [%r3];
	add.f32 	%f22, %f20, %f21;
	st.shared.f32 	[%r3], %f22;
$L__BB0_16:
	bar.sync 	0;
	setp.gt.u32 	%p9, %r1, 1;
	@%p9 bra 	$L__BB0_18;
	ld.shared.f32 	%f23, [%r3+8];
	ld.shared.f32 	%f24, [%r3];
	add.f32 	%f25, %f23, %f24;
	st.shared.f32 	[%r3], %f25;
$L__BB0_18:
	bar.sync 	0;
	setp.ne.s32 	%p10, %r1, 0;
	@%p10 bra 	$L__BB0_20;
	ld.shared.f32 	%f26, [_ZZ7sum_512PKfjPfE1s+4];
	ld.shared.f32 	%f27, [%r3];
	add.f32 	%f28, %f26, %f27;
	st.shared.f32 	[%r3], %f28;
$L__BB0_20:
	bar.sync 	0;
	cvta.to.global.u64 	%rd6, %rd2;
	ld.shared.f32 	%f29, [_ZZ7sum_512PKfjPfE1s];
	mul.wide.u32 	%rd7, %r2, 4;
	add.s64 	%rd8, %rd6, %rd7;
	st.global.f32 	[%rd8], %f29;
	ret;

}


// ===== COMPILED SASS (sm_100) =====

	.target	sm_100

	.elftype	@"ET_EXEC"


//--------------------- .note.nv.tkinfo           --------------------------
	.section	.note.nv.tkinfo,"",@"SHT_NOTE"
	.sectionflags	@"SHF_NOTE_NV_TKINFO"
	.tkinfo
        /*0018*/ 	.word	0x00000002
        /*0030*/ 	.string	""
        /*0030*/ 	.string	"ptxas"
        /*0030*/ 	.string	"Cuda compilation tools, release 13.0, V13.0.88"
        /*0030*/ 	.string	"Build cuda_13.0.r13.0/compiler.36424714_0"
        /*0030*/ 	.string	"-arch sm_100 -m 64 "



//--------------------- .note.nv.cuinfo           --------------------------
	.section	.note.nv.cuinfo,"",@"SHT_NOTE"
	.sectionflags	@"SHF_NOTE_NV_CUINFO"
        /*0018*/ 	.short	0x0002
        /*001a*/ 	.short	0x0064
        /*001c*/ 	.short	0x0082
	.zero		2


//--------------------- .nv.info                  --------------------------
	.section	.nv.info,"",@"SHT_CUDA_INFO"
	.align	4


	//----- nvinfo : EIATTR_REGCOUNT
	.align		4
        /*0000*/ 	.byte	0x04, 0x2f
        /*0002*/ 	.short	(.L_1 - .L_0)
	.align		4
.L_0:
        /*0004*/ 	.word	index@(_Z7sum_512PKfjPf)
        /*0008*/ 	.word	0x0000000c


	//----- nvinfo : EIATTR_FRAME_SIZE
	.align		4
.L_1:
        /*000c*/ 	.byte	0x04, 0x11
        /*000e*/ 	.short	(.L_3 - .L_2)
	.align		4
.L_2:
        /*0010*/ 	.word	index@(_Z7sum_512PKfjPf)
        /*0014*/ 	.word	0x00000000


	//----- nvinfo : EIATTR_MIN_STACK_SIZE
	.align		4
.L_3:
        /*0018*/ 	.byte	0x04, 0x12
        /*001a*/ 	.short	(.L_5 - .L_4)
	.align		4
.L_4:
        /*001c*/ 	.word	index@(_Z7sum_512PKfjPf)
        /*0020*/ 	.word	0x00000000
.L_5:


//--------------------- .nv.compat                --------------------------
	.section	.nv.compat,"",@"SHT_CUDA_COMPAT_INFO"
	.align	4
        /*0000*/ 	.byte	0x02, 0x09, 0x00, 0x00, 0x02, 0x02, 0x01, 0x00, 0x02, 0x05, 0x05, 0x00, 0x03, 0x07, 0x01, 0x01
        /*0010*/ 	.byte	0x02, 0x03, 0x00, 0x00, 0x02, 0x06, 0x01, 0x00, 0x04, 0x0b, 0x08, 0x00, 0x09, 0x00, 0x00, 0x00
        /*0020*/ 	.byte	0x00, 0x00, 0x00, 0x00


//--------------------- .nv.info._Z7sum_512PKfjPf --------------------------
	.section	.nv.info._Z7sum_512PKfjPf,"",@"SHT_CUDA_INFO"
	.sectionflags	@""
	.align	4


	//----- nvinfo : EIATTR_CUDA_API_VERSION
	.align		4
        /*0000*/ 	.byte	0x04, 0x37
        /*0002*/ 	.short	(.L_7 - .L_6)
.L_6:
        /*0004*/ 	.word	0x00000082


	//----- nvinfo : EIATTR_KPARAM_INFO
	.align		4
.L_7:
        /*0008*/ 	.byte	0x04, 0x17
        /*000a*/ 	.short	(.L_9 - .L_8)
.L_8:
        /*000c*/ 	.word	0x00000000
        /*0010*/ 	.short	0x0002
        /*0012*/ 	.short	0x0010
        /*0014*/ 	.byte	0x00, 0xf5, 0x21, 0x00


	//----- nvinfo : EIATTR_KPARAM_INFO
	.align		4
.L_9:
        /*0018*/ 	.byte	0x04, 0x17
        /*001a*/ 	.short	(.L_11 - .L_10)
.L_10:
        /*001c*/ 	.word	0x00000000
        /*0020*/ 	.short	0x0001
        /*0022*/ 	.short	0x0008
        /*0024*/ 	.byte	0x00, 0xf0, 0x11, 0x00


	//----- nvinfo : EIATTR_KPARAM_INFO
	.align		4
.L_11:
        /*0028*/ 	.byte	0x04, 0x17
        /*002a*/ 	.short	(.L_13 - .L_12)
.L_12:
        /*002c*/ 	.word	0x00000000
        /*0030*/ 	.short	0x0000
        /*0032*/ 	.short	0x0000
        /*0034*/ 	.byte	0x00, 0xf5, 0x21, 0x00


	//----- nvinfo : EIATTR_SPARSE_MMA_MASK
	.align		4
.L_13:
        /*0038*/ 	.byte	0x03, 0x50
        /*003a*/ 	.short	0x0000


	//----- nvinfo : EIATTR_MAXREG_COUNT
	.align		4
        /*003c*/ 	.byte	0x03, 0x1b
        /*003e*/ 	.short	0x00ff


	//----- nvinfo : EIATTR_NUM_BARRIERS
	.align		4
        /*0040*/ 	.byte	0x02, 0x4c
        /*0042*/ 	.byte	0x01
	.zero		1


	//----- nvinfo : EIATTR_MERCURY_ISA_VERSION
	.align		4
        /*0044*/ 	.byte	0x03, 0x5f
        /*0046*/ 	.short	0x0101


	//----- nvinfo : EIATTR_VRC_CTA_INIT_COUNT
	.align		4
        /*0048*/ 	.byte	0x02, 0x4a
	.zero		1
	.zero		1


	//----- nvinfo : EIATTR_EXIT_INSTR_OFFSETS
	.align		4
        /*004c*/ 	.byte	0x04, 0x1c
        /*004e*/ 	.short	(.L_15 - .L_14)


	//   ....[0]....
.L_14:
        /*0050*/ 	.word	0x000004b0


	//----- nvinfo : EIATTR_CBANK_PARAM_SIZE
	.align		4
.L_15:
        /*0054*/ 	.byte	0x03, 0x19
        /*0056*/ 	.short	0x0018


	//----- nvinfo : EIATTR_PARAM_CBANK
	.align		4
        /*0058*/ 	.byte	0x04, 0x0a
        /*005a*/ 	.short	(.L_17 - .L_16)
	.align		4
.L_16:
        /*005c*/ 	.word	index@(.nv.constant0._Z7sum_512PKfjPf)
        /*0060*/ 	.short	0x0380
        /*0062*/ 	.short	0x0018


	//----- nvinfo : EIATTR_SW_WAR
	.align		4
.L_17:
        /*0064*/ 	.byte	0x04, 0x36
        /*0066*/ 	.short	(.L_19 - .L_18)
.L_18:
        /*0068*/ 	.word	0x00000008
.L_19:


//--------------------- .nv.callgraph             --------------------------
	.section	.nv.callgraph,"",@"SHT_CUDA_CALLGRAPH"
	.align	4
	.sectionentsize	8
	.align		4
        /*0000*/ 	.word	0x00000000
	.align		4
        /*0004*/ 	.word	0xffffffff
	.align		4
        /*0008*/ 	.word	0x00000000
	.align		4
        /*000c*/ 	.word	0xfffffffe
	.align		4
        /*0010*/ 	.word	0x00000000
	.align		4
        /*0014*/ 	.word	0xfffffffd
	.align		4
        /*0018*/ 	.word	0x00000000
	.align		4
        /*001c*/ 	.word	0xfffffffc


//--------------------- .text._Z7sum_512PKfjPf    --------------------------
	.section	.text._Z7sum_512PKfjPf,"ax",@progbits
	.align	128
        .global         _Z7sum_512PKfjPf
        .type           _Z7sum_512PKfjPf,@function
        .size           _Z7sum_512PKfjPf,(.L_x_1 - _Z7sum_512PKfjPf)
        .other          _Z7sum_512PKfjPf,@"STO_CUDA_ENTRY STV_DEFAULT"
_Z7sum_512PKfjPf:
.text._Z7sum_512PKfjPf:
[----:B------:R-:W-:Y:S01]  /*0000*/  LDC R1, c[0x0][0x37c] ;  /* 0x0000df00ff017b82 */ /* 0x000fe20000000800 */
[----:B------:R-:W0:Y:S01]  /*0010*/  S2R R3, SR_TID.X ;  /* 0x0000000000037919 */ /* 0x000e220000002100 */
[----:B------:R-:W1:Y:S01]  /*0020*/  LDCU UR4, c[0x0][0x388] ;  /* 0x00007100ff0477ac */ /* 0x000e620008000800 */
[----:B------:R-:W-:Y:S01]  /*0030*/  HFMA2 R9, -RZ, RZ, 0, 0 ;  /* 0x00000000ff097431 */ /* 0x000fe200000001ff */
[----:B------:R-:W0:Y:S01]  /*0040*/  S2R R0, SR_CTAID.X ;  /* 0x0000000000007919 */ /* 0x000e220000002500 */
[----:B------:R-:W2:Y:S01]  /*0050*/  LDCU.64 UR6, c[0x0][0x358] ;  /* 0x00006b00ff0677ac */ /* 0x000ea20008000a00 */
[----:B0-----:R-:W-:-:S04]  /*0060*/  LEA R7, R0, R3, 0x9 ;  /* 0x0000000300077211 */ /* 0x001fc800078e48ff */
[----:B-1----:R-:W-:-:S13]  /*0070*/  ISETP.GE.U32.AND P0, PT, R7, UR4, PT ;  /* 0x0000000407007c0c */ /* 0x002fda000bf06070 */
[----:B------:R-:W0:Y:S02]  /*0080*/  @!P0 LDC.64 R4, c[0x0][0x380] ;  /* 0x0000e000ff048b82 */ /* 0x000e240000000a00 */
[----:B0-----:R-:W-:-:S05]  /*0090*/  @!P0 IMAD.WIDE.U32 R4, R7, 0x4, R4 ;  /* 0x0000000407048825 */ /* 0x001fca00078e0004 */
[----:B--2---:R-:W2:Y:S01]  /*00a0*/  @!P0 LDG.E R9, desc[UR6][R4.64] ;  /* 0x0000000604098981 */ /* 0x004ea2000c1e1900 */
[----:B------:R-:W0:Y:S01]  /*00b0*/  S2UR UR5, SR_CgaCtaId ;  /* 0x00000000000579c3 */ /* 0x000e220000008800 */
[----:B------:R-:W-:Y:S01]  /*00c0*/  UMOV UR4, 0x400 ;  /* 0x0000040000047882 */ /* 0x000fe20000000000 */
[C---:B------:R-:W-:Y:S02]  /*00d0*/  ISETP.GT.U32.AND P0, PT, R3.reuse, 0xff, PT ;  /* 0x000000ff0300780c */ /* 0x040fe40003f04070 */
[----:B------:R-:W-:Y:S01]  /*00e0*/  ISETP.GT.U32.AND P1, PT, R3, 0x7f, PT ;  /* 0x0000007f0300780c */ /* 0x000fe20003f24070 */
[----:B0-----:R-:W-:-:S06]  /*00f0*/  ULEA UR4, UR5, UR4, 0x18 ;  /* 0x0000000405047291 */ /* 0x001fcc000f8ec0ff */
[----:B------:R-:W-:-:S05]  /*0100*/  LEA R2, R3, UR4, 0x2 ;  /* 0x0000000403027c11 */ /* 0x000fca000f8e10ff */
[----:B--2---:R-:W-:Y:S01]  /*0110*/  STS [R2], R9 ;  /* 0x0000000902007388 */ /* 0x004fe20000000800 */
[----:B------:R-:W-:Y:S06]  /*0120*/  BAR.SYNC.DEFER_BLOCKING 0x0 ;  /* 0x0000000000007b1d */ /* 0x000fec0000010000 */
[----:B------:R-:W-:Y:S04]  /*0130*/  @!P0 LDS R6, [R2+0x400] ;  /* 0x0004000002068984 */ /* 0x000fe80000000800 */
[----:B------:R-:W0:Y:S02]  /*0140*/  @!P0 LDS R7, [R2] ;  /* 0x0000000002078984 */ /* 0x000e240000000800 */
[----:B0-----:R-:W-:-:S05]  /*0150*/  @!P0 FADD R7, R6, R7 ;  /* 0x0000000706078221 */ /* 0x001fca0000000000 */
[----:B------:R-:W-:Y:S01]  /*0160*/  @!P0 STS [R2], R7 ;  /* 0x0000000702008388 */ /* 0x000fe20000000800 */
[----:B------:R-:W-:Y:S01]  /*0170*/  BAR.SYNC.DEFER_BLOCKING 0x0 ;  /* 0x0000000000007b1d */ /* 0x000fe20000010000 */
[----:B------:R-:W-:-:S05]  /*0180*/  ISETP.GT.U32.AND P0, PT, R3, 0x3f, PT ;  /* 0x0000003f0300780c */ /* 0x000fca0003f04070 */
        /* <DEDUP_REMOVED lines=35> */
[----:B------:R-:W-:-:S05]  /*03c0*/  ISETP.NE.AND P0, PT, R3, RZ, PT ;  /* 0x000000ff0300720c */ /* 0x000fca0003f05270 */
[----:B------:R-:W-:Y:S04]  /*03d0*/  @!P1 LDS R4, [R2+0x8] ;  /* 0x0000080002049984 */ /* 0x000fe80000000800 */
[----:B------:R-:W0:Y:S02]  /*03e0*/  @!P1 LDS R5, [R2] ;  /* 0x0000000002059984 */ /* 0x000e240000000800 */
[----:B0-----:R-:W-:-:S05]  /*03f0*/  @!P1 FADD R3, R4, R5 ;  /* 0x0000000504039221 */ /* 0x001fca0000000000 */
[----:B------:R-:W-:Y:S01]  /*0400*/  @!P1 STS [R2], R3 ;  /* 0x0000000302009388 */ /* 0x000fe20000000800 */
[----:B------:R-:W-:Y:S06]  /*0410*/  BAR.SYNC.DEFER_BLOCKING 0x0 ;  /* 0x0000000000007b1d */ /* 0x000fec0000010000 */
[----:B------:R-:W-:Y:S04]  /*0420*/  @!P0 LDS R4, [UR4+0x4] ;  /* 0x00000404ff048984 */ /* 0x000fe80008000800 */
[----:B------:R-:W0:Y:S02]  /*0430*/  @!P0 LDS R5, [R2] ;  /* 0x0000000002058984 */ /* 0x000e240000000800 */
[----:B0-----:R-:W-:-:S02]  /*0440*/  @!P0 FADD R9, R4, R5 ;  /* 0x0000000504098221 */ /* 0x001fc40000000000 */
[----:B------:R-:W0:Y:S03]  /*0450*/  LDC.64 R4, c[0x0][0x390] ;  /* 0x0000e400ff047b82 */ /* 0x000e260000000a00 */
[----:B------:R-:W-:Y:S05]  /*0460*/  @!P0 STS [R2], R9 ;  /* 0x0000000902008388 */ /* 0x000fea0000000800 */
[----:B------:R-:W-:Y:S01]  /*0470*/  BAR.SYNC.DEFER_BLOCKING 0x0 ;  /* 0x0000000000007b1d */ /* 0x000fe20000010000 */
[----:B0-----:R-:W-:-:S05]  /*0480*/  IMAD.WIDE.U32 R4, R0, 0x4, R4 ;  /* 0x0000000400047825 */ /* 0x001fca00078e0004 */
[----:B------:R-:W0:Y:S04]  /*0490*/  LDS R7, [UR4] ;  /* 0x00000004ff077984 */ /* 0x000e280008000800 */
[----:B0-----:R-:W-:Y:S01]  /*04a0*/  STG.E desc[UR6][R4.64], R7 ;  /* 0x0000000704007986 */ /* 0x001fe2000c101906 */
[----:B------:R-:W-:Y:S05]  /*04b0*/  EXIT ;  /* 0x000000000000794d */ /* 0x000fea0003800000 */
.L_x_0:
[----:B------:R-:W-:-:S00]  /*04c0*/  BRA `(.L_x_0) ;  /* 0xfffffffc00fc7947 */ /* 0x000fc0000383ffff */
[----:B------:R-:W-:-:S00]  /*04d0*/  NOP ;  /* 0x0000000000007918 */ /* 0x000fc00000000000 */
        /* <DEDUP_REMOVED lines=10> */
.L_x_1:


//--------------------- .nv.shared._Z7sum_512PKfjPf --------------------------
	.section	.nv.shared._Z7sum_512PKfjPf,"aw",@nobits
	.sectionflags	@""
	.align	4
.nv.shared._Z7sum_512PKfjPf:
	.zero		3072


//--------------------- .nv.shared.reserved.0     --------------------------
	.section	.nv.shared.reserved.0,"aw",@nobits
	.weak		__nv_reservedSMEM_offset_0_alias
	.size		__nv_reservedSMEM_offset_0_alias, 0, 64
	.other		__nv_reservedSMEM_offset_0_alias,@"STO_CUDA_RESERVED_SHARED STV_DEFAULT"
__nv_reservedSMEM_offset_0_alias:
	.zero		0
	.zero		64


//--------------------- .nv.constant0._Z7sum_512PKfjPf --------------------------
	.section	.nv.constant0._Z7sum_512PKfjPf,"a",@progbits
	.sectionflags	@""
	.align	4
.nv.constant0._Z7sum_512PKfjPf:
	.zero		920


//--------------------- SYMBOLS --------------------------

	.type		.nv.reservedSmem.offset0,@object
	.size		.nv.reservedSmem.offset0,0x4
	.type		.nv.reservedSmem.cap,@object
	.size		.nv.reservedSmem.cap,0x4
